//
// Generated by NVIDIA NVVM Compiler
//
// Compiler Build ID: CL-36424714
// Cuda compilation tools, release 13.0, V13.0.88
// Based on NVVM 20.0.0
//

.version 9.0
.target sm_100
.address_size 64

	// .globl	_Z8phaseOnePiiiiii
// _ZZ8phaseOnePiiiiiiE1d has been demoted

.visible .entry _Z8phaseOnePiiiiii(
	.param .u64 .ptr .align 1 _Z8phaseOnePiiiiii_param_0,
	.param .u32 _Z8phaseOnePiiiiii_param_1,
	.param .u32 _Z8phaseOnePiiiiii_param_2,
	.param .u32 _Z8phaseOnePiiiiii_param_3,
	.param .u32 _Z8phaseOnePiiiiii_param_4,
	.param .u32 _Z8phaseOnePiiiiii_param_5
)
{
	.reg .pred 	%p<11>;
	.reg .b32 	%r<74>;
	.reg .b64 	%rd<5>;
	// demoted variable
	.shared .align 4 .b8 _ZZ8phaseOnePiiiiiiE1d[6400];
	ld.param.u64 	%rd2, [_Z8phaseOnePiiiiii_param_0];
	ld.param.u32 	%r30, [_Z8phaseOnePiiiiii_param_1];
	ld.param.u32 	%r31, [_Z8phaseOnePiiiiii_param_2];
	ld.param.u32 	%r32, [_Z8phaseOnePiiiiii_param_3];
	ld.param.u32 	%r33, [_Z8phaseOnePiiiiii_param_4];
	cvta.to.global.u64 	%rd3, %rd2;
	mov.u32 	%r1, %tid.x;
	mad.lo.s32 	%r34, %r32, %r30, %r1;
	mov.u32 	%r2, %tid.y;
	mad.lo.s32 	%r35, %r33, %r30, %r2;
	mad.lo.s32 	%r36, %r34, %r31, %r35;
	mul.wide.s32 	%rd4, %r36, 4;
	add.s64 	%rd1, %rd3, %rd4;
	ld.global.u32 	%r37, [%rd1];
	mov.u32 	%r38, _ZZ8phaseOnePiiiiiiE1d;
	mad.lo.s32 	%r39, %r1, 160, %r38;
	shl.b32 	%r40, %r2, 2;
	add.s32 	%r3, %r39, %r40;
	st.shared.u32 	[%r3], %r37;
	bar.sync 	0;
	setp.lt.s32 	%p1, %r30, 1;
	@%p1 bra 	$L__BB0_17;
	and.b32  	%r4, %r30, 3;
	setp.lt.u32 	%p2, %r30, 4;
	mov.b32 	%r70, 0;
	@%p2 bra 	$L__BB0_12;
	and.b32  	%r70, %r30, 2147483644;
	neg.s32 	%r69, %r70;
	add.s32 	%r68, %r39, 8;
	add.s32 	%r45, %r40, %r38;
	add.s32 	%r67, %r45, 320;
$L__BB0_3:
	ld.shared.u32 	%r46, [%r3];
	ld.shared.u32 	%r47, [%r68+-8];
	ld.shared.u32 	%r48, [%r67+-320];
	add.s32 	%r12, %r48, %r47;
	setp.le.s32 	%p3, %r46, %r12;
	@%p3 bra 	$L__BB0_5;
	st.shared.u32 	[%r3], %r12;
$L__BB0_5:
	bar.sync 	0;
	ld.shared.u32 	%r49, [%r3];
	ld.shared.u32 	%r50, [%r68+-4];
	ld.shared.u32 	%r51, [%r67+-160];
	add.s32 	%r13, %r51, %r50;
	setp.le.s32 	%p4, %r49, %r13;
	@%p4 bra 	$L__BB0_7;
	st.shared.u32 	[%r3], %r13;
$L__BB0_7:
	bar.sync 	0;
	ld.shared.u32 	%r52, [%r3];
	ld.shared.u32 	%r53, [%r68];
	ld.shared.u32 	%r54, [%r67];
	add.s32 	%r14, %r54, %r53;
	setp.le.s32 	%p5, %r52, %r14;
	@%p5 bra 	$L__BB0_9;
	st.shared.u32 	[%r3], %r14;
$L__BB0_9:
	bar.sync 	0;
	ld.shared.u32 	%r55, [%r3];
	ld.shared.u32 	%r56, [%r68+4];
	ld.shared.u32 	%r57, [%r67+160];
	add.s32 	%r15, %r57, %r56;
	setp.le.s32 	%p6, %r55, %r15;
	@%p6 bra 	$L__BB0_11;
	st.shared.u32 	[%r3], %r15;
$L__BB0_11:
	bar.sync 	0;
	add.s32 	%r69, %r69, 4;
	add.s32 	%r68, %r68, 16;
	add.s32 	%r67, %r67, 640;
	setp.ne.s32 	%p7, %r69, 0;
	@%p7 bra 	$L__BB0_3;
$L__BB0_12:
	setp.eq.s32 	%p8, %r4, 0;
	@%p8 bra 	$L__BB0_17;
	mad.lo.s32 	%r59, %r70, 160, %r40;
	add.s32 	%r73, %r38, %r59;
	shl.b32 	%r61, %r70, 2;
	mad.lo.s32 	%r62, %r1, 160, %r61;
	add.s32 	%r72, %r38, %r62;
	neg.s32 	%r71, %r4;
$L__BB0_14:
	.pragma "nounroll";
	ld.shared.u32 	%r63, [%r3];
	ld.shared.u32 	%r64, [%r72];
	ld.shared.u32 	%r65, [%r73];
	add.s32 	%r26, %r65, %r64;
	setp.le.s32 	%p9, %r63, %r26;
	@%p9 bra 	$L__BB0_16;
	st.shared.u32 	[%r3], %r26;
$L__BB0_16:
	bar.sync 	0;
	add.s32 	%r73, %r73, 160;
	add.s32 	%r72, %r72, 4;
	add.s32 	%r71, %r71, 1;
	setp.ne.s32 	%p10, %r71, 0;
	@%p10 bra 	$L__BB0_14;
$L__BB0_17:
	bar.sync 	0;
	ld.shared.u32 	%r66, [%r3];
	st.global.u32 	[%rd1], %r66;
	ret;

}
	// .globl	_Z11phaseTwoRowPiiiiii
.visible .entry _Z11phaseTwoRowPiiiiii(
	.param .u64 .ptr .align 1 _Z11phaseTwoRowPiiiiii_param_0,
	.param .u32 _Z11phaseTwoRowPiiiiii_param_1,
	.param .u32 _Z11phaseTwoRowPiiiiii_param_2,
	.param .u32 _Z11phaseTwoRowPiiiiii_param_3,
	.param .u32 _Z11phaseTwoRowPiiiiii_param_4,
	.param .u32 _Z11phaseTwoRowPiiiiii_param_5
)
{


	ret;

}


// ===== COMPILED SASS (sm_100) =====

	.target	sm_100

	.elftype	@"ET_EXEC"


//--------------------- .note.nv.tkinfo           --------------------------
	.section	.note.nv.tkinfo,"",@"SHT_NOTE"
	.sectionflags	@"SHF_NOTE_NV_TKINFO"
	.tkinfo
        /*0018*/ 	.word	0x00000002
        /*0030*/ 	.string	""
        /*0030*/ 	.string	"ptxas"
        /*0030*/ 	.string	"Cuda compilation tools, release 13.0, V13.0.88"
        /*0030*/ 	.string	"Build cuda_13.0.r13.0/compiler.36424714_0"
        /*0030*/ 	.string	"-arch sm_100 -m 64 "



//--------------------- .note.nv.cuinfo           --------------------------
	.section	.note.nv.cuinfo,"",@"SHT_NOTE"
	.sectionflags	@"SHF_NOTE_NV_CUINFO"
        /*0018*/ 	.short	0x0002
        /*001a*/ 	.short	0x0064
        /*001c*/ 	.short	0x0082
	.zero		2


//--------------------- .nv.info                  --------------------------
	.section	.nv.info,"",@"SHT_CUDA_INFO"
	.align	4


	//----- nvinfo : EIATTR_REGCOUNT
	.align		4
        /*0000*/ 	.byte	0x04, 0x2f
        /*0002*/ 	.short	(.L_1 - .L_0)
	.align		4
.L_0:
        /*0004*/ 	.word	index@(_Z8phaseOnePiiiiii)
        /*0008*/ 	.word	0x00000014


	//----- nvinfo : EIATTR_FRAME_SIZE
	.align		4
.L_1:
        /*000c*/ 	.byte	0x04, 0x11
        /*000e*/ 	.short	(.L_3 - .L_2)
	.align		4
.L_2:
        /*0010*/ 	.word	index@(_Z8phaseOnePiiiiii)
        /*0014*/ 	.word	0x00000000


	//----- nvinfo : EIATTR_REGCOUNT
	.align		4
.L_3:
        /*0018*/ 	.byte	0x04, 0x2f
        /*001a*/ 	.short	(.L_5 - .L_4)
	.align		4
.L_4:
        /*001c*/ 	.word	index@(_Z11phaseTwoRowPiiiiii)
        /*0020*/ 	.word	0x00000004


	//----- nvinfo : EIATTR_FRAME_SIZE
	.align		4
.L_5:
        /*0024*/ 	.byte	0x04, 0x11
        /*0026*/ 	.short	(.L_7 - .L_6)
	.align		4
.L_6:
        /*0028*/ 	.word	index@(_Z11phaseTwoRowPiiiiii)
        /*002c*/ 	.word	0x00000000


	//----- nvinfo : EIATTR_MIN_STACK_SIZE
	.align		4
.L_7:
        /*0030*/ 	.byte	0x04, 0x12
        /*0032*/ 	.short	(.L_9 - .L_8)
	.align		4
.L_8:
        /*0034*/ 	.word	index@(_Z11phaseTwoRowPiiiiii)
        /*0038*/ 	.word	0x00000000


	//----- nvinfo : EIATTR_MIN_STACK_SIZE
	.align		4
.L_9:
        /*003c*/ 	.byte	0x04, 0x12
        /*003e*/ 	.short	(.L_11 - .L_10)
	.align		4
.L_10:
        /*0040*/ 	.word	index@(_Z8phaseOnePiiiiii)
        /*0044*/ 	.word	0x00000000
.L_11:


//--------------------- .nv.compat                --------------------------
	.section	.nv.compat,"",@"SHT_CUDA_COMPAT_INFO"
	.align	4
        /*0000*/ 	.byte	0x02, 0x09, 0x00, 0x00, 0x02, 0x02, 0x01, 0x00, 0x02, 0x05, 0x05, 0x00, 0x03, 0x07, 0x01, 0x01
        /*0010*/ 	.byte	0x02, 0x03, 0x00, 0x00, 0x02, 0x06, 0x01, 0x00, 0x04, 0x0b, 0x08, 0x00, 0x09, 0x00, 0x00, 0x00
        /*0020*/ 	.byte	0x00, 0x00, 0x00, 0x00


//--------------------- .nv.info._Z11phaseTwoRowPiiiiii --------------------------
	.section	.nv.info._Z11phaseTwoRowPiiiiii,"",@"SHT_CUDA_INFO"
	.sectionflags	@""
	.align	4


	//----- nvinfo : EIATTR_CUDA_API_VERSION
	.align		4
        /*0000*/ 	.byte	0x04, 0x37
        /*0002*/ 	.short	(.L_13 - .L_12)
.L_12:
        /*0004*/ 	.word	0x00000082


	//----- nvinfo : EIATTR_KPARAM_INFO
	.align		4
.L_13:
        /*0008*/ 	.byte	0x04, 0x17
        /*000a*/ 	.short	(.L_15 - .L_14)
.L_14:
        /*000c*/ 	.word	0x00000000
        /*0010*/ 	.short	0x0005
        /*0012*/ 	.short	0x0018
        /*0014*/ 	.byte	0x00, 0xf0, 0x11, 0x00


	//----- nvinfo : EIATTR_KPARAM_INFO
	.align		4
.L_15:
        /*0018*/ 	.byte	0x04, 0x17
        /*001a*/ 	.short	(.L_17 - .L_16)
.L_16:
        /*001c*/ 	.word	0x00000000
        /*0020*/ 	.short	0x0004
        /*0022*/ 	.short	0x0014
        /*0024*/ 	.byte	0x00, 0xf0, 0x11, 0x00


	//----- nvinfo : EIATTR_KPARAM_INFO
	.align		4
.L_17:
        /*0028*/ 	.byte	0x04, 0x17
        /*002a*/ 	.short	(.L_19 - .L_18)
.L_18:
        /*002c*/ 	.word	0x00000000
        /*0030*/ 	.short	0x0003
        /*0032*/ 	.short	0x0010
        /*0034*/ 	.byte	0x00, 0xf0, 0x11, 0x00


	//----- nvinfo : EIATTR_KPARAM_INFO
	.align		4
.L_19:
        /*0038*/ 	.byte	0x04, 0x17
        /*003a*/ 	.short	(.L_21 - .L_20)
.L_20:
        /*003c*/ 	.word	0x00000000
        /*0040*/ 	.short	0x0002
        /*0042*/ 	.short	0x000c
        /*0044*/ 	.byte	0x00, 0xf0, 0x11, 0x00


	//----- nvinfo : EIATTR_KPARAM_INFO
	.align		4
.L_21:
        /*0048*/ 	.byte	0x04, 0x17
        /*004a*/ 	.short	(.L_23 - .L_22)
.L_22:
        /*004c*/ 	.word	0x00000000
        /*0050*/ 	.short	0x0001
        /*0052*/ 	.short	0x0008
        /*0054*/ 	.byte	0x00, 0xf0, 0x11, 0x00


	//----- nvinfo : EIATTR_KPARAM_INFO
	.align		4
.L_23:
        /*0058*/ 	.byte	0x04, 0x17
        /*005a*/ 	.short	(.L_25 - .L_24)
.L_24:
        /*005c*/ 	.word	0x00000000
        /*0060*/ 	.short	0x0000
        /*0062*/ 	.short	0x0000
        /*0064*/ 	.byte	0x00, 0xf5, 0x21, 0x00


	//----- nvinfo : EIATTR_SPARSE_MMA_MASK
	.align		4
.L_25:
        /*0068*/ 	.byte	0x03, 0x50
        /*006a*/ 	.short	0x0000


	//----- nvinfo : EIATTR_MAXREG_COUNT
	.align		4
        /*006c*/ 	.byte	0x03, 0x1b
        /*006e*/ 	.short	0x00ff


	//----- nvinfo : EIATTR_MERCURY_ISA_VERSION
	.align		4
        /*0070*/ 	.byte	0x03, 0x5f
        /*0072*/ 	.short	0x0101


	//----- nvinfo : EIATTR_VRC_CTA_INIT_COUNT
	.align		4
        /*0074*/ 	.byte	0x02, 0x4a
	.zero		1
	.zero		1


	//----- nvinfo : EIATTR_EXIT_INSTR_OFFSETS
	.align		4
        /*0078*/ 	.byte	0x04, 0x1c
        /*007a*/ 	.short	(.L_27 - .L_26)


	//   ....[0]....
.L_26:
        /*007c*/ 	.word	0x00000010


	//----- nvinfo : EIATTR_CBANK_PARAM_SIZE
	.align		4
.L_27:
        /*0080*/ 	.byte	0x03, 0x19
        /*0082*/ 	.short	0x001c


	//----- nvinfo : EIATTR_PARAM_CBANK
	.align		4
        /*0084*/ 	.byte	0x04, 0x0a
        /*0086*/ 	.short	(.L_29 - .L_28)
	.align		4
.L_28:
        /*0088*/ 	.word	index@(.nv.constant0._Z11phaseTwoRowPiiiiii)
        /*008c*/ 	.short	0x0380
        /*008e*/ 	.short	0x001c


	//----- nvinfo : EIATTR_SW_WAR
	.align		4
.L_29:
        /*0090*/ 	.byte	0x04, 0x36
        /*0092*/ 	.short	(.L_31 - .L_30)
.L_30:
        /*0094*/ 	.word	0x00000008
.L_31:


//--------------------- .nv.info._Z8phaseOnePiiiiii --------------------------
	.section	.nv.info._Z8phaseOnePiiiiii,"",@"SHT_CUDA_INFO"
	.sectionflags	@""
	.align	4


	//----- nvinfo : EIATTR_CUDA_API_VERSION
	.align		4
        /*0000*/ 	.byte	0x04, 0x37
        /*0002*/ 	.short	(.L_33 - .L_32)
.L_32:
        /*0004*/ 	.word	0x00000082


	//----- nvinfo : EIATTR_KPARAM_INFO
	.align		4
.L_33:
        /*0008*/ 	.byte	0x04, 0x17
        /*000a*/ 	.short	(.L_35 - .L_34)
.L_34:
        /*000c*/ 	.word	0x00000000
        /*0010*/ 	.short	0x0005
        /*0012*/ 	.short	0x0018
        /*0014*/ 	.byte	0x00, 0xf0, 0x11, 0x00


	//----- nvinfo : EIATTR_KPARAM_INFO
	.align		4
.L_35:
        /*0018*/ 	.byte	0x04, 0x17
        /*001a*/ 	.short	(.L_37 - .L_36)
.L_36:
        /*001c*/ 	.word	0x00000000
        /*0020*/ 	.short	0x0004
        /*0022*/ 	.short	0x0014
        /*0024*/ 	.byte	0x00, 0xf0, 0x11, 0x00


	//----- nvinfo : EIATTR_KPARAM_INFO
	.align		4
.L_37:
        /*0028*/ 	.byte	0x04, 0x17
        /*002a*/ 	.short	(.L_39 - .L_38)
.L_38:
        /*002c*/ 	.word	0x00000000
        /*0030*/ 	.short	0x0003
        /*0032*/ 	.short	0x0010
        /*0034*/ 	.byte	0x00, 0xf0, 0x11, 0x00


	//----- nvinfo : EIATTR_KPARAM_INFO
	.align		4
.L_39:
        /*0038*/ 	.byte	0x04, 0x17
        /*003a*/ 	.short	(.L_41 - .L_40)
.L_40:
        /*003c*/ 	.word	0x00000000
        /*0040*/ 	.short	0x0002
        /*0042*/ 	.short	0x000c
        /*0044*/ 	.byte	0x00, 0xf0, 0x11, 0x00


	//----- nvinfo : EIATTR_KPARAM_INFO
	.align		4
.L_41:
        /*0048*/ 	.byte	0x04, 0x17
        /*004a*/ 	.short	(.L_43 - .L_42)
.L_42:
        /*004c*/ 	.word	0x00000000
        /*0050*/ 	.short	0x0001
        /*0052*/ 	.short	0x0008
        /*0054*/ 	.byte	0x00, 0xf0, 0x11, 0x00


	//----- nvinfo : EIATTR_KPARAM_INFO
	.align		4
.L_43:
        /*0058*/ 	.byte	0x04, 0x17
        /*005a*/ 	.short	(.L_45 - .L_44)
.L_44:
        /*005c*/ 	.word	0x00000000
        /*0060*/ 	.short	0x0000
        /*0062*/ 	.short	0x0000
        /*0064*/ 	.byte	0x00, 0xf5, 0x21, 0x00


	//----- nvinfo : EIATTR_SPARSE_MMA_MASK
	.align		4
.L_45:
        /*0068*/ 	.byte	0x03, 0x50
        /*006a*/ 	.short	0x0000


	//----- nvinfo : EIATTR_MAXREG_COUNT
	.align		4
        /*006c*/ 	.byte	0x03, 0x1b
        /*006e*/ 	.short	0x00ff


	//----- nvinfo : EIATTR_NUM_BARRIERS
	.align		4
        /*0070*/ 	.byte	0x02, 0x4c
        /*0072*/ 	.byte	0x01
	.zero		1


	//----- nvinfo : EIATTR_MERCURY_ISA_VERSION
	.align		4
        /*0074*/ 	.byte	0x03, 0x5f
        /*0076*/ 	.short	0x0101


	//----- nvinfo : EIATTR_VRC_CTA_INIT_COUNT
	.align		4
        /*0078*/ 	.byte	0x02, 0x4a
	.zero		1
	.zero		1


	//----- nvinfo : EIATTR_EXIT_INSTR_OFFSETS
	.align		4
        /*007c*/ 	.byte	0x04, 0x1c
        /*007e*/ 	.short	(.L_47 - .L_46)


	//   ....[0]....
.L_46:
        /*0080*/ 	.word	0x00000550


	//----- nvinfo : EIATTR_CBANK_PARAM_SIZE
	.align		4
.L_47:
        /*0084*/ 	.byte	0x03, 0x19
        /*0086*/ 	.short	0x001c


	//----- nvinfo : EIATTR_PARAM_CBANK
	.align		4
        /*0088*/ 	.byte	0x04, 0x0a
        /*008a*/ 	.short	(.L_49 - .L_48)
	.align		4
.L_48:
        /*008c*/ 	.word	index@(.nv.constant0._Z8phaseOnePiiiiii)
        /*0090*/ 	.short	0x0380
        /*0092*/ 	.short	0x001c


	//----- nvinfo : EIATTR_SW_WAR
	.align		4
.L_49:
        /*0094*/ 	.byte	0x04, 0x36
        /*0096*/ 	.short	(.L_51 - .L_50)
.L_50:
        /*0098*/ 	.word	0x00000008
.L_51:


//--------------------- .nv.callgraph             --------------------------
	.section	.nv.callgraph,"",@"SHT_CUDA_CALLGRAPH"
	.align	4
	.sectionentsize	8
	.align		4
        /*0000*/ 	.word	0x00000000
	.align		4
        /*0004*/ 	.word	0xffffffff
	.align		4
        /*0008*/ 	.word	0x00000000
	.align		4
        /*000c*/ 	.word	0xfffffffe
	.align		4
        /*0010*/ 	.word	0x00000000
	.align		4
        /*0014*/ 	.word	0xfffffffd
	.align		4
        /*0018*/ 	.word	0x00000000
	.align		4
        /*001c*/ 	.word	0xfffffffc


//--------------------- .text._Z11phaseTwoRowPiiiiii --------------------------
	.section	.text._Z11phaseTwoRowPiiiiii,"ax",@progbits
	.align	128
        .global         _Z11phaseTwoRowPiiiiii
        .type           _Z11phaseTwoRowPiiiiii,@function
        .size           _Z11phaseTwoRowPiiiiii,(.L_x_6 - _Z11phaseTwoRowPiiiiii)
        .other          _Z11phaseTwoRowPiiiiii,@"STO_CUDA_ENTRY STV_DEFAULT"
_Z11phaseTwoRowPiiiiii:
.text._Z11phaseTwoRowPiiiiii:
[----:B------:R-:W-:Y:S01]  /*0000*/  LDC R1, c[0x0][0x37c] ;  /* 0x0000df00ff017b82 */ /* 0x000fe20000000800 */
[----:B------:R-:W-:Y:S05]  /*0010*/  EXIT ;  /* 0x000000000000794d */ /* 0x000fea0003800000 */
.L_x_0:
[----:B------:R-:W-:-:S00]  /*0020*/  BRA `(.L_x_0) ;  /* 0xfffffffc00fc7947 */ /* 0x000fc0000383ffff */
[----:B------:R-:W-:-:S00]  /*0030*/  NOP ;  /* 0x0000000000007918 */ /* 0x000fc00000000000 */
        /* <DEDUP_REMOVED lines=12> */
.L_x_6:


//--------------------- .text._Z8phaseOnePiiiiii  --------------------------
	.section	.text._Z8phaseOnePiiiiii,"ax",@progbits
	.align	128
        .global         _Z8phaseOnePiiiiii
        .type           _Z8phaseOnePiiiiii,@function
        .size           _Z8phaseOnePiiiiii,(.L_x_7 - _Z8phaseOnePiiiiii)
        .other          _Z8phaseOnePiiiiii,@"STO_CUDA_ENTRY STV_DEFAULT"
_Z8phaseOnePiiiiii:
.text._Z8phaseOnePiiiiii:
[----:B------:R-:W-:Y:S01]  /*0000*/  LDC R1, c[0x0][0x37c] ;  /* 0x0000df00ff017b82 */ /* 0x000fe20000000800 */
[----:B------:R-:W0:Y:S07]  /*0010*/  S2R R7, SR_TID.X ;  /* 0x0000000000077919 */ /* 0x000e2e0000002100 */
[----:B------:R-:W0:Y:S01]  /*0020*/  LDC.64 R2, c[0x0][0x388] ;  /* 0x0000e200ff027b82 */ /* 0x000e220000000a00 */
[----:B------:R-:W0:Y:S01]  /*0030*/  LDCU.64 UR6, c[0x0][0x390] ;  /* 0x00007200ff0677ac */ /* 0x000e220008000a00 */
[----:B------:R-:W1:Y:S01]  /*0040*/  S2R R11, SR_TID.Y ;  /* 0x00000000000b7919 */ /* 0x000e620000002200 */
[----:B------:R-:W2:Y:S05]  /*0050*/  LDCU.64 UR4, c[0x0][0x358] ;  /* 0x00006b00ff0477ac */ /* 0x000eaa0008000a00 */
[----:B------:R-:W3:Y:S01]  /*0060*/  LDC.64 R4, c[0x0][0x380] ;  /* 0x0000e000ff047b82 */ /* 0x000ee20000000a00 */
[----:B0-----:R-:W-:-:S02]  /*0070*/  IMAD R0, R2, UR6, R7 ;  /* 0x0000000602007c24 */ /* 0x001fc4000f8e0207 */
[----:B-1----:R-:W-:-:S04]  /*0080*/  IMAD R6, R2, UR7, R11 ;  /* 0x0000000702067c24 */ /* 0x002fc8000f8e020b */
[----:B------:R-:W-:-:S04]  /*0090*/  IMAD R3, R0, R3, R6 ;  /* 0x0000000300037224 */ /* 0x000fc800078e0206 */
[----:B---3--:R-:W-:-:S05]  /*00a0*/  IMAD.WIDE R4, R3, 0x4, R4 ;  /* 0x0000000403047825 */ /* 0x008fca00078e0204 */
[----:B--2---:R-:W2:Y:S01]  /*00b0*/  LDG.E R3, desc[UR4][R4.64] ;  /* 0x0000000404037981 */ /* 0x004ea2000c1e1900 */
[----:B------:R-:W-:Y:S02]  /*00c0*/  MOV R6, 0x400 ;  /* 0x0000040000067802 */ /* 0x000fe40000000f00 */
[----:B------:R-:W-:Y:S01]  /*00d0*/  ISETP.GE.AND P0, PT, R2, 0x1, PT ;  /* 0x000000010200780c */ /* 0x000fe20003f06270 */
[----:B------:R-:W0:Y:S02]  /*00e0*/  S2R R9, SR_CgaCtaId ;  /* 0x0000000000097919 */ /* 0x000e240000008800 */
[----:B0-----:R-:W-:Y:S01]  /*00f0*/  LEA R6, R9, R6, 0x18 ;  /* 0x0000000609067211 */ /* 0x001fe200078ec0ff */
[----:B------:R-:W-:-:S04]  /*0100*/  IMAD.SHL.U32 R9, R11, 0x4, RZ ;  /* 0x000000040b097824 */ /* 0x000fc800078e00ff */
[----:B------:R-:W-:-:S04]  /*0110*/  IMAD R10, R7, 0xa0, R6 ;  /* 0x000000a0070a7824 */ /* 0x000fc800078e0206 */
[----:B------:R-:W-:-:S05]  /*0120*/  IMAD.IADD R0, R10, 0x1, R9 ;  /* 0x000000010a007824 */ /* 0x000fca00078e0209 */
[----:B--2---:R0:W-:Y:S01]  /*0130*/  STS [R0], R3 ;  /* 0x0000000300007388 */ /* 0x0041e20000000800 */
[----:B------:R-:W-:Y:S06]  /*0140*/  BAR.SYNC.DEFER_BLOCKING 0x0 ;  /* 0x0000000000007b1d */ /* 0x000fec0000010000 */
[----:B------:R-:W-:Y:S05]  /*0150*/  @!P0 BRA `(.L_x_1) ;  /* 0x0000000000f08947 */ /* 0x000fea0003800000 */
[C---:B------:R-:W-:Y:S01]  /*0160*/  ISETP.GE.U32.AND P1, PT, R2.reuse, 0x4, PT ;  /* 0x000000040200780c */ /* 0x040fe20003f26070 */
[----:B------:R-:W-:Y:S01]  /*0170*/  HFMA2 R8, -RZ, RZ, 0, 0 ;  /* 0x00000000ff087431 */ /* 0x000fe200000001ff */
[----:B0-----:R-:W-:-:S04]  /*0180*/  LOP3.LUT R3, R2, 0x3, RZ, 0xc0, !PT ;  /* 0x0000000302037812 */ /* 0x001fc800078ec0ff */
[----:B------:R-:W-:-:S07]  /*0190*/  ISETP.NE.AND P0, PT, R3, RZ, PT ;  /* 0x000000ff0300720c */ /* 0x000fce0003f05270 */
[----:B------:R-:W-:Y:S06]  /*01a0*/  @!P1 BRA `(.L_x_2) ;  /* 0x0000000000949947 */ /* 0x000fec0003800000 */
[----:B------:R-:W-:Y:S01]  /*01b0*/  LOP3.LUT R8, R2, 0x7ffffffc, RZ, 0xc0, !PT ;  /* 0x7ffffffc02087812 */ /* 0x000fe200078ec0ff */
[----:B------:R-:W-:Y:S01]  /*01c0*/  VIADD R10, R10, 0x8 ;  /* 0x000000080a0a7836 */ /* 0x000fe20000000000 */
[----:B------:R-:W-:-:S03]  /*01d0*/  IADD3 R11, PT, PT, R9, 0x140, R6 ;  /* 0x00000140090b7810 */ /* 0x000fc60007ffe006 */
[----:B------:R-:W-:-:S07]  /*01e0*/  IMAD.MOV R2, RZ, RZ, -R8 ;  /* 0x000000ffff027224 */ /* 0x000fce00078e0a08 */
.L_x_3:
[----:B------:R-:W-:Y:S01]  /*01f0*/  LDS R13, [R10+-0x8] ;  /* 0xfffff8000a0d7984 */ /* 0x000fe20000000800 */
[----:B------:R-:W-:-:S03]  /*0200*/  VIADD R2, R2, 0x4 ;  /* 0x0000000402027836 */ /* 0x000fc60000000000 */
[----:B------:R-:W0:Y:S04]  /*0210*/  LDS R14, [R11+-0x140] ;  /* 0xfffec0000b0e7984 */ /* 0x000e280000000800 */
[----:B------:R-:W1:Y:S01]  /*0220*/  LDS R12, [R0] ;  /* 0x00000000000c7984 */ /* 0x000e620000000800 */
[----:B0-----:R-:W-:-:S04]  /*0230*/  IADD3 R15, PT, PT, R13, R14, RZ ;  /* 0x0000000e0d0f7210 */ /* 0x001fc80007ffe0ff */
[----:B-1----:R-:W-:-:S13]  /*0240*/  ISETP.GT.AND P1, PT, R12, R15, PT ;  /* 0x0000000f0c00720c */ /* 0x002fda0003f24270 */
[----:B------:R-:W-:Y:S01]  /*0250*/  @P1 STS [R0], R15 ;  /* 0x0000000f00001388 */ /* 0x000fe20000000800 */
[----:B------:R-:W-:Y:S06]  /*0260*/  BAR.SYNC.DEFER_BLOCKING 0x0 ;  /* 0x0000000000007b1d */ /* 0x000fec0000010000 */
[----:B------:R-:W-:Y:S04]  /*0270*/  LDS R13, [R10+-0x4] ;  /* 0xfffffc000a0d7984 */ /* 0x000fe80000000800 */
[----:B------:R-:W0:Y:S04]  /*0280*/  LDS R14, [R11+-0xa0] ;  /* 0xffff60000b0e7984 */ /* 0x000e280000000800 */
[----:B------:R-:W1:Y:S01]  /*0290*/  LDS R12, [R0] ;  /* 0x00000000000c7984 */ /* 0x000e620000000800 */
[----:B0-----:R-:W-:-:S05]  /*02a0*/  IMAD.IADD R17, R13, 0x1, R14 ;  /* 0x000000010d117824 */ /* 0x001fca00078e020e */
[----:B-1----:R-:W-:-:S13]  /*02b0*/  ISETP.GT.AND P1, PT, R12, R17, PT ;  /* 0x000000110c00720c */ /* 0x002fda0003f24270 */
[----:B------:R-:W-:Y:S01]  /*02c0*/  @P1 STS [R0], R17 ;  /* 0x0000001100001388 */ /* 0x000fe20000000800 */
[----:B------:R-:W-:Y:S06]  /*02d0*/  BAR.SYNC.DEFER_BLOCKING 0x0 ;  /* 0x0000000000007b1d */ /* 0x000fec0000010000 */
[----:B------:R-:W-:Y:S04]  /*02e0*/  LDS R13, [R10] ;  /* 0x000000000a0d7984 */ /* 0x000fe80000000800 */
[----:B------:R-:W0:Y:S04]  /*02f0*/  LDS R14, [R11] ;  /* 0x000000000b0e7984 */ /* 0x000e280000000800 */
[----:B------:R-:W1:Y:S01]  /*0300*/  LDS R12, [R0] ;  /* 0x00000000000c7984 */ /* 0x000e620000000800 */
[----:B0-----:R-:W-:-:S05]  /*0310*/  IMAD.IADD R15, R13, 0x1, R14 ;  /* 0x000000010d0f7824 */ /* 0x001fca00078e020e */
[----:B-1----:R-:W-:-:S13]  /*0320*/  ISETP.GT.AND P1, PT, R12, R15, PT ;  /* 0x0000000f0c00720c */ /* 0x002fda0003f24270 */
[----:B------:R-:W-:Y:S01]  /*0330*/  @P1 STS [R0], R15 ;  /* 0x0000000f00001388 */ /* 0x000fe20000000800 */
[----:B------:R-:W-:Y:S06]  /*0340*/  BAR.SYNC.DEFER_BLOCKING 0x0 ;  /* 0x0000000000007b1d */ /* 0x000fec0000010000 */
[----:B------:R0:W-:Y:S04]  /*0350*/  LDS R13, [R10+0x4] ;  /* 0x000004000a0d7984 */ /* 0x0001e80000000800 */
[----:B------:R1:W2:Y:S04]  /*0360*/  LDS R14, [R11+0xa0] ;  /* 0x0000a0000b0e7984 */ /* 0x0002a80000000800 */
[----:B------:R-:W3:Y:S01]  /*0370*/  LDS R12, [R0] ;  /* 0x00000000000c7984 */ /* 0x000ee20000000800 */
[----:B0-----:R-:W-:Y:S01]  /*0380*/  VIADD R10, R10, 0x10 ;  /* 0x000000100a0a7836 */ /* 0x001fe20000000000 */
[----:B-1----:R-:W-:-:S02]  /*0390*/  IADD3 R11, PT, PT, R11, 0x280, RZ ;  /* 0x000002800b0b7810 */ /* 0x002fc40007ffe0ff */
[----:B--2---:R-:W-:-:S04]  /*03a0*/  IADD3 R13, PT, PT, R13, R14, RZ ;  /* 0x0000000e0d0d7210 */ /* 0x004fc80007ffe0ff */
[----:B---3--:R-:W-:-:S13]  /*03b0*/  ISETP.GT.AND P1, PT, R12, R13, PT ;  /* 0x0000000d0c00720c */ /* 0x008fda0003f24270 */
[----:B------:R0:W-:Y:S01]  /*03c0*/  @P1 STS [R0], R13 ;  /* 0x0000000d00001388 */ /* 0x0001e20000000800 */
[----:B------:R-:W-:Y:S01]  /*03d0*/  BAR.SYNC.DEFER_BLOCKING 0x0 ;  /* 0x0000000000007b1d */ /* 0x000fe20000010000 */
[----:B------:R-:W-:-:S13]  /*03e0*/  ISETP.NE.AND P1, PT, R2, RZ, PT ;  /* 0x000000ff0200720c */ /* 0x000fda0003f25270 */
[----:B0-----:R-:W-:Y:S05]  /*03f0*/  @P1 BRA `(.L_x_3) ;  /* 0xfffffffc007c1947 */ /* 0x001fea000383ffff */
.L_x_2:
[----:B------:R-:W-:Y:S05]  /*0400*/  @!P0 BRA `(.L_x_1) ;  /* 0x0000000000448947 */ /* 0x000fea0003800000 */
[----:B------:R-:W-:Y:S02]  /*0410*/  IMAD R9, R8, 0xa0, R9 ;  /* 0x000000a008097824 */ /* 0x000fe400078e0209 */
[----:B------:R-:W-:Y:S02]  /*0420*/  IMAD R7, R7, 0x28, R8 ;  /* 0x0000002807077824 */ /* 0x000fe400078e0208 */
[----:B------:R-:W-:Y:S02]  /*0430*/  IMAD.IADD R9, R6, 0x1, R9 ;  /* 0x0000000106097824 */ /* 0x000fe400078e0209 */
[----:B------:R-:W-:Y:S01]  /*0440*/  IMAD.MOV R3, RZ, RZ, -R3 ;  /* 0x000000ffff037224 */ /* 0x000fe200078e0a03 */
[----:B------:R-:W-:-:S07]  /*0450*/  LEA R6, R7, R6, 0x2 ;  /* 0x0000000607067211 */ /* 0x000fce00078e10ff */
.L_x_4:
[----:B------:R0:W-:Y:S01]  /*0460*/  LDS R7, [R6] ;  /* 0x0000000006077984 */ /* 0x0001e20000000800 */
[----:B------:R-:W-:-:S03]  /*0470*/  IADD3 R3, PT, PT, R3, 0x1, RZ ;  /* 0x0000000103037810 */ /* 0x000fc60007ffe0ff */
[----:B------:R1:W2:Y:S04]  /*0480*/  LDS R8, [R9] ;  /* 0x0000000009087984 */ /* 0x0002a80000000800 */
[----:B------:R-:W3:Y:S01]  /*0490*/  LDS R2, [R0] ;  /* 0x0000000000027984 */ /* 0x000ee20000000800 */
[----:B0-----:R-:W-:Y:S01]  /*04a0*/  VIADD R6, R6, 0x4 ;  /* 0x0000000406067836 */ /* 0x001fe20000000000 */
[----:B-1----:R-:W-:Y:S01]  /*04b0*/  IADD3 R9, PT, PT, R9, 0xa0, RZ ;  /* 0x000000a009097810 */ /* 0x002fe20007ffe0ff */
[----:B--2---:R-:W-:-:S05]  /*04c0*/  IMAD.IADD R7, R7, 0x1, R8 ;  /* 0x0000000107077824 */ /* 0x004fca00078e0208 */
[----:B---3--:R-:W-:-:S13]  /*04d0*/  ISETP.GT.AND P0, PT, R2, R7, PT ;  /* 0x000000070200720c */ /* 0x008fda0003f04270 */
[----:B------:R1:W-:Y:S01]  /*04e0*/  @P0 STS [R0], R7 ;  /* 0x0000000700000388 */ /* 0x0003e20000000800 */
[----:B------:R-:W-:Y:S01]  /*04f0*/  BAR.SYNC.DEFER_BLOCKING 0x0 ;  /* 0x0000000000007b1d */ /* 0x000fe20000010000 */
[----:B------:R-:W-:-:S13]  /*0500*/  ISETP.NE.AND P0, PT, R3, RZ, PT ;  /* 0x000000ff0300720c */ /* 0x000fda0003f05270 */
[----:B-1----:R-:W-:Y:S05]  /*0510*/  @P0 BRA `(.L_x_4) ;  /* 0xfffffffc00d00947 */ /* 0x002fea000383ffff */
.L_x_1:
[----:B------:R-:W-:Y:S06]  /*0520*/  BAR.SYNC.DEFER_BLOCKING 0x0 ;  /* 0x0000000000007b1d */ /* 0x000fec0000010000 */
[----:B0-----:R-:W0:Y:S04]  /*0530*/  LDS R3, [R0] ;  /* 0x0000000000037984 */ /* 0x001e280000000800 */
[----:B0-----:R-:W-:Y:S01]  /*0540*/  STG.E desc[UR4][R4.64], R3 ;  /* 0x0000000304007986 */ /* 0x001fe2000c101904 */
[----:B------:R-:W-:Y:S05]  /*0550*/  EXIT ;  /* 0x000000000000794d */ /* 0x000fea0003800000 */
.L_x_5:
        /* <DEDUP_REMOVED lines=10> */
.L_x_7:


//--------------------- .nv.shared.reserved.0     --------------------------
	.section	.nv.shared.reserved.0,"aw",@nobits
	.weak		__nv_reservedSMEM_offset_0_alias
	.size		__nv_reservedSMEM_offset_0_alias, 0, 64
	.other		__nv_reservedSMEM_offset_0_alias,@"STO_CUDA_RESERVED_SHARED STV_DEFAULT"
__nv_reservedSMEM_offset_0_alias:
	.zero		0
	.zero		64


//--------------------- .nv.shared._Z8phaseOnePiiiiii --------------------------
	.section	.nv.shared._Z8phaseOnePiiiiii,"aw",@nobits
	.sectionflags	@""
	.align	4
.nv.shared._Z8phaseOnePiiiiii:
	.zero		7424


//--------------------- .nv.constant0._Z11phaseTwoRowPiiiiii --------------------------
	.section	.nv.constant0._Z11phaseTwoRowPiiiiii,"a",@progbits
	.sectionflags	@""
	.align	4
.nv.constant0._Z11phaseTwoRowPiiiiii:
	.zero		924


//--------------------- .nv.constant0._Z8phaseOnePiiiiii --------------------------
	.section	.nv.constant0._Z8phaseOnePiiiiii,"a",@progbits
	.sectionflags	@""
	.align	4
.nv.constant0._Z8phaseOnePiiiiii:
	.zero		924


//--------------------- SYMBOLS --------------------------

	.type		.nv.reservedSmem.offset0,@object
	.size		.nv.reservedSmem.offset0,0x4
	.type		.nv.reservedSmem.cap,@object
	.size		.nv.reservedSmem.cap,0x4
